	.headerflags	@"EF_CUDA_TEXMODE_UNIFIED EF_CUDA_64BIT_ADDRESS EF_CUDA_ACCELERATORS EF_CUDA_SM90 EF_CUDA_VIRTUAL_SM(EF_CUDA_SM90)"
	.elftype	@"ET_EXEC"


//--------------------- .nv.info                  --------------------------
	.section	.nv.info,"",@"SHT_CUDA_INFO"
	.align	4


	//----- nvinfo : EIATTR_REGCOUNT
	.align		4
        /*0000*/ 	.byte	0x04, 0x2f
        /*0002*/ 	.short	(.L_1 - .L_0)
	.align		4
.L_0:
        /*0004*/ 	.word	index@(triton_poi_fused_avg_pool2d_28)
        /*0008*/ 	.word	0x00000020


	//----- nvinfo : EIATTR_MIN_STACK_SIZE
	.align		4
.L_1:
        /*000c*/ 	.byte	0x04, 0x12
        /*000e*/ 	.short	(.L_3 - .L_2)
	.align		4
.L_2:
        /*0010*/ 	.word	index@(triton_poi_fused_avg_pool2d_28)
        /*0014*/ 	.word	0x00000000


	//----- nvinfo : EIATTR_FRAME_SIZE
	.align		4
.L_3:
        /*0018*/ 	.byte	0x04, 0x11
        /*001a*/ 	.short	(.L_5 - .L_4)
	.align		4
.L_4:
        /*001c*/ 	.word	index@(triton_poi_fused_avg_pool2d_28)
        /*0020*/ 	.word	0x00000000


	//----- nvinfo : EIATTR_MIN_STACK_SIZE
	.align		4
.L_5:
        /*0024*/ 	.byte	0x04, 0x12
        /*0026*/ 	.short	(.L_7 - .L_6)
	.align		4
.L_6:
        /*0028*/ 	.word	index@(triton_poi_fused_avg_pool2d_28)
        /*002c*/ 	.word	0x00000000
.L_7:


//--------------------- .nv.info.triton_poi_fused_avg_pool2d_28 --------------------------
	.section	.nv.info.triton_poi_fused_avg_pool2d_28,"",@"SHT_CUDA_INFO"
	.sectionflags	@""
	.align	4


	//----- nvinfo : EIATTR_CUDA_API_VERSION
	.align		4
        /*0000*/ 	.byte	0x04, 0x37
        /*0002*/ 	.short	(.L_9 - .L_8)
.L_8:
        /*0004*/ 	.word	0x0000007c


	//----- nvinfo : EIATTR_KPARAM_INFO
	.align		4
.L_9:
        /*0008*/ 	.byte	0x04, 0x17
        /*000a*/ 	.short	(.L_11 - .L_10)
.L_10:
        /*000c*/ 	.word	0x00000000
        /*0010*/ 	.short	0x0002
        /*0012*/ 	.short	0x0010
        /*0014*/ 	.byte	0x00, 0xf0, 0x11, 0x00


	//----- nvinfo : EIATTR_KPARAM_INFO
	.align		4
.L_11:
        /*0018*/ 	.byte	0x04, 0x17
        /*001a*/ 	.short	(.L_13 - .L_12)
.L_12:
        /*001c*/ 	.word	0x00000000
        /*0020*/ 	.short	0x0001
        /*0022*/ 	.short	0x0008
        /*0024*/ 	.byte	0x00, 0xf4, 0x21, 0x00


	//----- nvinfo : EIATTR_KPARAM_INFO
	.align		4
.L_13:
        /*0028*/ 	.byte	0x04, 0x17
        /*002a*/ 	.short	(.L_15 - .L_14)
.L_14:
        /*002c*/ 	.word	0x00000000
        /*0030*/ 	.short	0x0000
        /*0032*/ 	.short	0x0000
        /*0034*/ 	.byte	0x00, 0xf4, 0x21, 0x00


	//----- nvinfo : EIATTR_SPARSE_MMA_MASK
	.align		4
.L_15:
        /*0038*/ 	.byte	0x03, 0x50
        /*003a*/ 	.short	0x0000


	//----- nvinfo : EIATTR_MAXREG_COUNT
	.align		4
        /*003c*/ 	.byte	0x03, 0x1b
        /*003e*/ 	.short	0x00ff


	//----- nvinfo : EIATTR_EXIT_INSTR_OFFSETS
	.align		4
        /*0040*/ 	.byte	0x04, 0x1c
        /*0042*/ 	.short	(.L_17 - .L_16)


	//   ....[0]....
.L_16:
        /*0044*/ 	.word	0x00000c30


	//----- nvinfo : EIATTR_REQNTID
	.align		4
.L_17:
        /*0048*/ 	.byte	0x04, 0x10
        /*004a*/ 	.short	(.L_19 - .L_18)
.L_18:
        /*004c*/ 	.word	0x00000080
        /*0050*/ 	.word	0x00000001
        /*0054*/ 	.word	0x00000001


	//----- nvinfo : EIATTR_CBANK_PARAM_SIZE
	.align		4
.L_19:
        /*0058*/ 	.byte	0x03, 0x19
        /*005a*/ 	.short	0x0014


	//----- nvinfo : EIATTR_PARAM_CBANK
	.align		4
        /*005c*/ 	.byte	0x04, 0x0a
        /*005e*/ 	.short	(.L_21 - .L_20)
	.align		4
.L_20:
        /*0060*/ 	.word	index@(.nv.constant0.triton_poi_fused_avg_pool2d_28)
        /*0064*/ 	.short	0x0210
        /*0066*/ 	.short	0x0014


	//----- nvinfo : EIATTR_SW_WAR
	.align		4
.L_21:
        /*0068*/ 	.byte	0x04, 0x36
        /*006a*/ 	.short	(.L_23 - .L_22)
.L_22:
        /*006c*/ 	.word	0x00000008
.L_23:


//--------------------- .nv.callgraph             --------------------------
	.section	.nv.callgraph,"",@"SHT_CUDA_CALLGRAPH"
	.align	4
	.sectionentsize	8
	.align		4
        /*0000*/ 	.word	0x00000000
	.align		4
        /*0004*/ 	.word	0xffffffff
	.align		4
        /*0008*/ 	.word	0x00000000
	.align		4
        /*000c*/ 	.word	0xfffffffe
	.align		4
        /*0010*/ 	.word	0x00000000
	.align		4
        /*0014*/ 	.word	0xfffffffd
	.align		4
        /*0018*/ 	.word	0x00000000
	.align		4
        /*001c*/ 	.word	0xfffffffc


//--------------------- .text.triton_poi_fused_avg_pool2d_28 --------------------------
	.section	.text.triton_poi_fused_avg_pool2d_28,"ax",@progbits
	.align	128
        .global         triton_poi_fused_avg_pool2d_28
        .type           triton_poi_fused_avg_pool2d_28,@function
        .size           triton_poi_fused_avg_pool2d_28,(.L_x_1 - triton_poi_fused_avg_pool2d_28)
        .other          triton_poi_fused_avg_pool2d_28,@"STO_CUDA_ENTRY STV_DEFAULT"
triton_poi_fused_avg_pool2d_28:
.text.triton_poi_fused_avg_pool2d_28:
[----:B------:R-:W-:Y:S01]  /*0000*/  LDC R1, c[0x0][0x28] ;  /* 0x00000a00ff017b82 */ /* 0x000fe20000000800 */
[----:B------:R-:W1:Y:S07]  /*0010*/  S2R R0, SR_TID.X ;  /* 0x0000000000007919 */ /* 0x000e6e0000002100 */
[----:B------:R-:W2:Y:S01]  /*0020*/  LDC.64 R24, c[0x0][0x210] ;  /* 0x00008400ff187b82 */ /* 0x000ea20000000a00 */
[----:B------:R-:W-:Y:S02]  /*0030*/  CS2R R6, SRZ ;  /* 0x0000000000067805 */ /* 0x000fe4000001ff00 */
[----:B------:R-:W-:Y:S01]  /*0040*/  CS2R R8, SRZ ;  /* 0x0000000000087805 */ /* 0x000fe2000001ff00 */
[----:B------:R-:W3:Y:S01]  /*0050*/  S2R R3, SR_CTAID.X ;  /* 0x0000000000037919 */ /* 0x000ee20000002500 */
[----:B------:R-:W-:Y:S01]  /*0060*/  CS2R R10, SRZ ;  /* 0x00000000000a7805 */ /* 0x000fe2000001ff00 */
[----:B------:R-:W-:Y:S01]  /*0070*/  ULDC.64 UR4, c[0x0][0x208] ;  /* 0x0000820000047ab9 */ /* 0x000fe20000000a00 */
[----:B-1----:R-:W-:-:S05]  /*0080*/  IMAD.SHL.U32 R0, R0, 0x4, RZ ;  /* 0x0000000400007824 */ /* 0x002fca00078e00ff */
[----:B------:R-:W-:-:S05]  /*0090*/  LOP3.LUT R0, R0, 0x1fc, RZ, 0xc0, !PT ;  /* 0x000001fc00007812 */ /* 0x000fca00078ec0ff */
[----:B---3--:R-:W-:-:S04]  /*00a0*/  IMAD R2, R3, 0x200, R0 ;  /* 0x0000020003027824 */ /* 0x008fc800078e0200 */
[----:B------:R-:W-:-:S04]  /*00b0*/  IMAD.HI R0, R2, 0x2aaaaaab, RZ ;  /* 0x2aaaaaab02007827 */ /* 0x000fc800078e02ff */
[C---:B------:R-:W-:Y:S01]  /*00c0*/  VIADD R13, R2.reuse, 0xfffff940 ;  /* 0xfffff940020d7836 */ /* 0x040fe20000000000 */
[----:B------:R-:W-:Y:S01]  /*00d0*/  SHF.R.U32.HI R3, RZ, 0x1f, R0 ;  /* 0x0000001fff037819 */ /* 0x000fe20000011600 */
[----:B------:R-:W-:Y:S02]  /*00e0*/  VIADD R15, R2, 0xfffffa00 ;  /* 0xfffffa00020f7836 */ /* 0x000fe40000000000 */
[--C-:B--2---:R-:W-:Y:S01]  /*00f0*/  IMAD.WIDE R12, R13, 0x4, R24.reuse ;  /* 0x000000040d0c7825 */ /* 0x104fe200078e0218 */
[CC--:B------:R-:W-:Y:S02]  /*0100*/  LEA.HI.SX32 R4, R0.reuse, R3.reuse, 0x1b ;  /* 0x0000000300047211 */ /* 0x0c0fe400078fdaff */
[----:B------:R-:W-:Y:S01]  /*0110*/  LEA.HI.SX32 R0, R0, R3, 0x18 ;  /* 0x0000000300007211 */ /* 0x000fe200078fc2ff */
[----:B------:R-:W-:Y:S01]  /*0120*/  IMAD.WIDE R14, R15, 0x4, R24 ;  /* 0x000000040f0e7825 */ /* 0x000fe200078e0218 */
[----:B------:R-:W-:Y:S02]  /*0130*/  LEA.HI R3, R4, R4, RZ, 0x3 ;  /* 0x0000000404037211 */ /* 0x000fe400078f18ff */
[----:B------:R-:W-:-:S02]  /*0140*/  LEA.HI R5, R0, R0, RZ, 0x3 ;  /* 0x0000000000057211 */ /* 0x000fc400078f18ff */
[----:B------:R-:W-:Y:S02]  /*0150*/  LOP3.LUT R3, R3, 0xfffffff8, RZ, 0xc0, !PT ;  /* 0xfffffff803037812 */ /* 0x000fe400078ec0ff */
[----:B------:R-:W-:-:S03]  /*0160*/  LOP3.LUT R5, R5, 0xfffffff8, RZ, 0xc0, !PT ;  /* 0xfffffff805057812 */ /* 0x000fc600078ec0ff */
[----:B------:R-:W-:Y:S02]  /*0170*/  IMAD.IADD R3, R4, 0x1, -R3 ;  /* 0x0000000104037824 */ /* 0x000fe400078e0a03 */
[----:B------:R-:W-:-:S03]  /*0180*/  IMAD.IADD R5, R0, 0x1, -R5 ;  /* 0x0000000100057824 */ /* 0x000fc600078e0a05 */
[C---:B------:R-:W-:Y:S02]  /*0190*/  ISETP.GT.AND P2, PT, R3.reuse, RZ, PT ;  /* 0x000000ff0300720c */ /* 0x040fe40003f44270 */
[----:B------:R-:W-:Y:S02]  /*01a0*/  ISETP.GT.AND P1, PT, R3, -0x1, PT ;  /* 0xffffffff0300780c */ /* 0x000fe40003f24270 */
[C---:B------:R-:W-:Y:S02]  /*01b0*/  ISETP.GT.AND P3, PT, R5.reuse, RZ, P2 ;  /* 0x000000ff0500720c */ /* 0x040fe40001764270 */
[----:B------:R-:W-:Y:S02]  /*01c0*/  ISETP.GT.AND P1, PT, R5, RZ, P1 ;  /* 0x000000ff0500720c */ /* 0x000fe40000f24270 */
[----:B------:R-:W-:-:S09]  /*01d0*/  CS2R R4, SRZ ;  /* 0x0000000000047805 */ /* 0x000fd2000001ff00 */
[----:B------:R1:W2:Y:S04]  /*01e0*/  @P3 LDG.E.128 R4, desc[UR4][R12.64] ;  /* 0x000000040c043981 */ /* 0x0002a8000c1e1d00 */
[----:B------:R3:W4:Y:S01]  /*01f0*/  @P1 LDG.E.128 R8, desc[UR4][R14.64] ;  /* 0x000000040e081981 */ /* 0x000722000c1e1d00 */
[----:B------:R-:W-:Y:S01]  /*0200*/  IMAD.HI R16, R2, 0x2aaaaaab, RZ ;  /* 0x2aaaaaab02107827 */ /* 0x000fe200078e02ff */
[----:B------:R-:W-:-:S03]  /*0210*/  LEA.HI R0, R0, R0, RZ, 0x3 ;  /* 0x0000000000007211 */ /* 0x000fc600078f18ff */
[----:B------:R-:W-:Y:S01]  /*0220*/  VIADD R21, R2, 0xfffffac0 ;  /* 0xfffffac002157836 */ /* 0x000fe20000000000 */
[----:B------:R-:W-:Y:S02]  /*0230*/  SHF.R.U32.HI R17, RZ, 0x1f, R16 ;  /* 0x0000001fff117819 */ /* 0x000fe40000011610 */
[----:B-1----:R-:W-:Y:S02]  /*0240*/  CS2R R12, SRZ ;  /* 0x00000000000c7805 */ /* 0x002fe4000001ff00 */
[----:B------:R-:W-:Y:S01]  /*0250*/  LOP3.LUT R0, R0, 0xfffffff8, RZ, 0xc0, !PT ;  /* 0xfffffff800007812 */ /* 0x000fe200078ec0ff */
[----:B------:R-:W-:Y:S01]  /*0260*/  IMAD.WIDE R20, R21, 0x4, R24 ;  /* 0x0000000415147825 */ /* 0x000fe200078e0218 */
[----:B------:R-:W-:Y:S02]  /*0270*/  LEA.HI.SX32 R17, R16, R17, 0x18 ;  /* 0x0000001110117211 */ /* 0x000fe400078fc2ff */
[----:B---3--:R-:W-:Y:S01]  /*0280*/  CS2R R14, SRZ ;  /* 0x00000000000e7805 */ /* 0x008fe2000001ff00 */
[----:B------:R-:W-:-:S02]  /*0290*/  VIADD R16, R3, 0x1 ;  /* 0x0000000103107836 */ /* 0x000fc40000000000 */
[----:B------:R-:W-:-:S03]  /*02a0*/  IMAD.IADD R0, R17, 0x1, -R0 ;  /* 0x0000000111007824 */ /* 0x000fc600078e0a00 */
[----:B------:R-:W-:-:S04]  /*02b0*/  ISETP.GE.U32.AND P0, PT, R16, 0x8, PT ;  /* 0x000000081000780c */ /* 0x000fc80003f06070 */
[C---:B------:R-:W-:Y:S02]  /*02c0*/  ISETP.GT.AND P4, PT, R0.reuse, RZ, !P0 ;  /* 0x000000ff0000720c */ /* 0x040fe40004784270 */
[C---:B------:R-:W-:Y:S02]  /*02d0*/  ISETP.GT.AND P5, PT, R0.reuse, -0x1, P2 ;  /* 0xffffffff0000780c */ /* 0x040fe400017a4270 */
[----:B------:R-:W-:Y:S01]  /*02e0*/  LOP3.LUT R22, R0, R3, RZ, 0xfc, !PT ;  /* 0x0000000300167212 */ /* 0x000fe200078efcff */
[----:B------:R-:W-:-:S03]  /*02f0*/  VIADD R29, R2, 0xffffff40 ;  /* 0xffffff40021d7836 */ /* 0x000fc60000000000 */
[----:B------:R-:W-:Y:S02]  /*0300*/  ISETP.GT.AND P2, PT, R22, -0x1, PT ;  /* 0xffffffff1600780c */ /* 0x000fe40003f44270 */
[----:B------:R-:W-:Y:S02]  /*0310*/  CS2R R16, SRZ ;  /* 0x0000000000107805 */ /* 0x000fe4000001ff00 */
[----:B------:R-:W-:Y:S01]  /*0320*/  CS2R R18, SRZ ;  /* 0x0000000000127805 */ /* 0x000fe2000001ff00 */
[--C-:B------:R-:W-:Y:S01]  /*0330*/  IMAD.WIDE R28, R29, 0x4, R24.reuse ;  /* 0x000000041d1c7825 */ /* 0x100fe200078e0218 */
[----:B------:R1:W3:Y:S03]  /*0340*/  @P4 LDG.E.128 R12, desc[UR4][R20.64] ;  /* 0x00000004140c4981 */ /* 0x0002e6000c1e1d00 */
[----:B------:R-:W-:Y:S01]  /*0350*/  IMAD.WIDE R26, R2, 0x4, R24 ;  /* 0x00000004021a7825 */ /* 0x000fe200078e0218 */
[----:B------:R-:W5:Y:S01]  /*0360*/  @P5 LDG.E.128 R16, desc[UR4][R28.64] ;  /* 0x000000041c105981 */ /* 0x000f62000c1e1d00 */
[----:B-1----:R-:W-:-:S02]  /*0370*/  CS2R R20, SRZ ;  /* 0x0000000000147805 */ /* 0x002fc4000001ff00 */
[----:B--2---:R-:W-:Y:S02]  /*0380*/  SEL R23, R4, RZ, P3 ;  /* 0x000000ff04177207 */ /* 0x004fe40001800000 */
[----:B----4-:R-:W-:-:S05]  /*0390*/  SEL R4, R8, RZ, P1 ;  /* 0x000000ff08047207 */ /* 0x010fca0000800000 */
[----:B------:R-:W-:Y:S01]  /*03a0*/  FADD R4, R23, R4 ;  /* 0x0000000417047221 */ /* 0x000fe20000000000 */
[----:B------:R-:W-:-:S06]  /*03b0*/  CS2R R22, SRZ ;  /* 0x0000000000167805 */ /* 0x000fcc000001ff00 */
[----:B------:R1:W2:Y:S01]  /*03c0*/  @P2 LDG.E.128 R20, desc[UR4][R26.64] ;  /* 0x000000041a142981 */ /* 0x0002a2000c1e1d00 */
[----:B------:R-:W-:Y:S02]  /*03d0*/  SEL R7, R7, RZ, P3 ;  /* 0x000000ff07077207 */ /* 0x000fe40001800000 */
[----:B-1----:R-:W-:Y:S02]  /*03e0*/  SEL R27, R6, RZ, P3 ;  /* 0x000000ff061b7207 */ /* 0x002fe40001800000 */
[----:B------:R-:W-:Y:S02]  /*03f0*/  SEL R6, R11, RZ, P1 ;  /* 0x000000ff0b067207 */ /* 0x000fe40000800000 */
[----:B------:R-:W-:-:S03]  /*0400*/  SEL R8, R5, RZ, P3 ;  /* 0x000000ff05087207 */ /* 0x000fc60001800000 */
[----:B------:R-:W-:Y:S01]  /*0410*/  FADD R6, R7, R6 ;  /* 0x0000000607067221 */ /* 0x000fe20000000000 */
[----:B------:R-:W-:Y:S02]  /*0420*/  SEL R5, R9, RZ, P1 ;  /* 0x000000ff09057207 */ /* 0x000fe40000800000 */
[----:B---3--:R-:W-:Y:S02]  /*0430*/  SEL R15, R15, RZ, P4 ;  /* 0x000000ff0f0f7207 */ /* 0x008fe40002000000 */
[----:B-----5:R-:W-:-:S03]  /*0440*/  SEL R19, R19, RZ, P5 ;  /* 0x000000ff13137207 */ /* 0x020fc60002800000 */
[----:B------:R-:W-:Y:S01]  /*0450*/  FADD R6, R6, R15 ;  /* 0x0000000f06067221 */ /* 0x000fe20000000000 */
[----:B------:R-:W-:Y:S01]  /*0460*/  FADD R5, R8, R5 ;  /* 0x0000000508057221 */ /* 0x000fe20000000000 */
[----:B------:R-:W-:Y:S02]  /*0470*/  SEL R8, R13, RZ, P4 ;  /* 0x000000ff0d087207 */ /* 0x000fe40002000000 */
[----:B------:R-:W-:Y:S02]  /*0480*/  SEL R9, R12, RZ, P4 ;  /* 0x000000ff0c097207 */ /* 0x000fe40002000000 */
[----:B------:R-:W-:Y:S02]  /*0490*/  SEL R10, R10, RZ, P1 ;  /* 0x000000ff0a0a7207 */ /* 0x000fe40000800000 */
[----:B------:R-:W-:Y:S01]  /*04a0*/  ISETP.GT.AND P0, PT, R0, -0x1, !P0 ;  /* 0xffffffff0000780c */ /* 0x000fe20004704270 */
[----:B------:R-:W-:Y:S01]  /*04b0*/  FADD R5, R5, R8 ;  /* 0x0000000805057221 */ /* 0x000fe20000000000 */
[----:B------:R-:W-:Y:S01]  /*04c0*/  SEL R12, R17, RZ, P5 ;  /* 0x000000ff110c7207 */ /* 0x000fe20002800000 */
[----:B------:R-:W-:Y:S01]  /*04d0*/  FADD R9, R4, R9 ;  /* 0x0000000904097221 */ /* 0x000fe20000000000 */
[----:B------:R-:W-:Y:S01]  /*04e0*/  SEL R16, R16, RZ, P5 ;  /* 0x000000ff10107207 */ /* 0x000fe20002800000 */
[----:B------:R-:W-:Y:S01]  /*04f0*/  FADD R11, R27, R10 ;  /* 0x0000000a1b0b7221 */ /* 0x000fe20000000000 */
[----:B------:R-:W-:Y:S01]  /*0500*/  SEL R14, R14, RZ, P4 ;  /* 0x000000ff0e0e7207 */ /* 0x000fe20002000000 */
[----:B------:R-:W-:-:S02]  /*0510*/  VIADD R17, R2, 0xc0 ;  /* 0x000000c002117836 */ /* 0x000fc40000000000 */
[----:B------:R-:W-:Y:S01]  /*0520*/  FADD R12, R5, R12 ;  /* 0x0000000c050c7221 */ /* 0x000fe20000000000 */
[----:B------:R-:W-:Y:S01]  /*0530*/  SEL R18, R18, RZ, P5 ;  /* 0x000000ff12127207 */ /* 0x000fe20002800000 */
[----:B------:R-:W-:Y:S01]  /*0540*/  FADD R9, R9, R16 ;  /* 0x0000001009097221 */ /* 0x000fe20000000000 */
[----:B------:R-:W-:Y:S01]  /*0550*/  CS2R R4, SRZ ;  /* 0x0000000000047805 */ /* 0x000fe2000001ff00 */
[----:B------:R-:W-:Y:S01]  /*0560*/  FADD R11, R11, R14 ;  /* 0x0000000e0b0b7221 */ /* 0x000fe20000000000 */
[----:B------:R-:W-:Y:S01]  /*0570*/  IMAD.WIDE R16, R17, 0x4, R24 ;  /* 0x0000000411107825 */ /* 0x000fe200078e0218 */
[----:B------:R-:W-:-:S03]  /*0580*/  ISETP.GT.AND P4, PT, R3, 0x6, PT ;  /* 0x000000060300780c */ /* 0x000fc60003f84270 */
[C---:B------:R-:W-:Y:S02]  /*0590*/  VIADD R29, R2.reuse, 0x540 ;  /* 0x00000540021d7836 */ /* 0x040fe40000000000 */
[----:B------:R-:W-:Y:S02]  /*05a0*/  VIADD R27, R2, 0x600 ;  /* 0x00000600021b7836 */ /* 0x000fe40000000000 */
[----:B------:R-:W-:Y:S01]  /*05b0*/  FADD R18, R11, R18 ;  /* 0x000000120b127221 */ /* 0x000fe20000000000 */
[----:B------:R-:W-:Y:S01]  /*05c0*/  CS2R R10, SRZ ;  /* 0x00000000000a7805 */ /* 0x000fe2000001ff00 */
[----:B------:R-:W-:Y:S01]  /*05d0*/  IMAD.WIDE R28, R29, 0x4, R24 ;  /* 0x000000041d1c7825 */ /* 0x000fe200078e0218 */
[----:B------:R-:W-:Y:S02]  /*05e0*/  ISETP.GE.AND P5, PT, R3, 0x7, PT ;  /* 0x000000070300780c */ /* 0x000fe40003fa6270 */
[----:B------:R-:W-:Y:S02]  /*05f0*/  CS2R R14, SRZ ;  /* 0x00000000000e7805 */ /* 0x000fe4000001ff00 */
[----:B--2---:R-:W-:Y:S01]  /*0600*/  SEL R26, R20, RZ, P2 ;  /* 0x000000ff141a7207 */ /* 0x004fe20001000000 */
[----:B------:R-:W-:Y:S01]  /*0610*/  FADD R20, R6, R19 ;  /* 0x0000001306147221 */ /* 0x000fe20000000000 */
[----:B------:R-:W-:-:S05]  /*0620*/  VIADD R19, R0, 0x1 ;  /* 0x0000000100137836 */ /* 0x000fca0000000000 */
[----:B------:R-:W-:Y:S02]  /*0630*/  ISETP.GE.U32.AND P1, PT, R19, 0x8, PT ;  /* 0x000000081300780c */ /* 0x000fe40003f26070 */
[----:B------:R-:W-:Y:S02]  /*0640*/  CS2R R6, SRZ ;  /* 0x0000000000067805 */ /* 0x000fe4000001ff00 */
[----:B------:R-:W-:Y:S01]  /*0650*/  ISETP.GT.AND P3, PT, R3, RZ, !P1 ;  /* 0x000000ff0300720c */ /* 0x000fe20004f64270 */
[----:B------:R-:W-:Y:S01]  /*0660*/  FADD R26, R9, R26 ;  /* 0x0000001a091a7221 */ /* 0x000fe20000000000 */
[----:B------:R-:W-:Y:S02]  /*0670*/  CS2R R8, SRZ ;  /* 0x0000000000087805 */ /* 0x000fe4000001ff00 */
[----:B------:R1:W2:Y:S01]  /*0680*/  @P0 LDG.E.128 R4, desc[UR4][R16.64] ;  /* 0x0000000410040981 */ /* 0x0002a2000c1e1d00 */
[----:B------:R-:W-:Y:S01]  /*0690*/  ISETP.GT.AND P1, PT, R3, -0x1, !P1 ;  /* 0xffffffff0300780c */ /* 0x000fe20004f24270 */
[----:B-1----:R-:W-:-:S07]  /*06a0*/  IMAD.WIDE R16, R27, 0x4, R24 ;  /* 0x000000041b107825 */ /* 0x002fce00078e0218 */
[----:B------:R1:W3:Y:S01]  /*06b0*/  @P3 LDG.E.128 R8, desc[UR4][R28.64] ;  /* 0x000000041c083981 */ /* 0x0002e2000c1e1d00 */
[----:B------:R-:W-:Y:S01]  /*06c0*/  VIADD R27, R3, 0x2 ;  /* 0x00000002031b7836 */ /* 0x000fe20000000000 */
[----:B------:R-:W-:-:S04]  /*06d0*/  SEL R21, R21, RZ, P2 ;  /* 0x000000ff15157207 */ /* 0x000fc80001000000 */
[----:B-1----:R-:W-:Y:S01]  /*06e0*/  SEL R28, R27, RZ, !P5 ;  /* 0x000000ff1b1c7207 */ /* 0x002fe20006800000 */
[----:B------:R-:W-:-:S04]  /*06f0*/  FADD R21, R12, R21 ;  /* 0x000000150c157221 */ /* 0x000fc80000000000 */
[----:B------:R-:W-:Y:S02]  /*0700*/  VIADD R27, R28, 0x9 ;  /* 0x000000091c1b7836 */ /* 0x000fe40000000000 */
[----:B------:R-:W-:Y:S01]  /*0710*/  @!P4 IMAD.MOV R27, RZ, RZ, R28 ;  /* 0x000000ffff1bc224 */ /* 0x000fe200078e021c */
[C---:B------:R-:W-:Y:S02]  /*0720*/  ISETP.GT.AND P4, PT, R0.reuse, 0x6, PT ;  /* 0x000000060000780c */ /* 0x040fe40003f84270 */
[----:B------:R-:W-:Y:S01]  /*0730*/  CS2R R12, SRZ ;  /* 0x00000000000c7805 */ /* 0x000fe2000001ff00 */
[C---:B------:R-:W-:Y:S01]  /*0740*/  VIADD R28, R0.reuse, 0x2 ;  /* 0x00000002001c7836 */ /* 0x040fe20000000000 */
[----:B------:R-:W-:Y:S02]  /*0750*/  ISETP.GE.AND P5, PT, R0, 0x7, PT ;  /* 0x000000070000780c */ /* 0x000fe40003fa6270 */
[----:B------:R-:W-:Y:S02]  /*0760*/  SEL R29, R22, RZ, P2 ;  /* 0x000000ff161d7207 */ /* 0x000fe40001000000 */
[----:B------:R-:W-:Y:S01]  /*0770*/  SEL R28, R28, RZ, !P5 ;  /* 0x000000ff1c1c7207 */ /* 0x000fe20006800000 */
[----:B------:R1:W4:Y:S02]  /*0780*/  @P1 LDG.E.128 R12, desc[UR4][R16.64] ;  /* 0x00000004100c1981 */ /* 0x000324000c1e1d00 */
[----:B------:R-:W-:Y:S01]  /*0790*/  FADD R22, R18, R29 ;  /* 0x0000001d12167221 */ /* 0x000fe20000000000 */
[----:B------:R-:W-:-:S02]  /*07a0*/  VIADD R18, R3, 0x1 ;  /* 0x0000000103127836 */ /* 0x000fc40000000000 */
[C---:B-1----:R-:W-:Y:S02]  /*07b0*/  IMAD.IADD R17, R3.reuse, 0x1, R0 ;  /* 0x0000000103117824 */ /* 0x042fe400078e0200 */
[----:B------:R-:W-:Y:S02]  /*07c0*/  VIADD R16, R28, 0x9 ;  /* 0x000000091c107836 */ /* 0x000fe40000000000 */
[----:B------:R-:W-:Y:S02]  /*07d0*/  @!P4 IMAD.MOV R16, RZ, RZ, R28 ;  /* 0x000000ffff10c224 */ /* 0x000fe400078e021c */
[----:B------:R-:W-:Y:S01]  /*07e0*/  IMAD R17, R3, R0, -R17 ;  /* 0x0000000003117224 */ /* 0x000fe200078e0a11 */
[----:B------:R-:W-:Y:S01]  /*07f0*/  LOP3.LUT R19, R19, R18, RZ, 0xfc, !PT ;  /* 0x0000001213137212 */ /* 0x000fe200078efcff */
[----:B------:R-:W-:-:S03]  /*0800*/  IMAD R0, R0, R27, RZ ;  /* 0x0000001b00007224 */ /* 0x000fc600078e02ff */
[----:B------:R-:W-:Y:S01]  /*0810*/  IADD3 R17, R16, R17, R27 ;  /* 0x0000001110117210 */ /* 0x000fe20007ffe01b */
[----:B------:R-:W-:Y:S01]  /*0820*/  IMAD R3, R3, R16, R0 ;  /* 0x0000001003037224 */ /* 0x000fe200078e0200 */
[----:B------:R-:W-:-:S03]  /*0830*/  ISETP.GE.U32.AND P4, PT, R19, 0x8, PT ;  /* 0x000000081300780c */ /* 0x000fc60003f86070 */
[----:B------:R-:W-:Y:S02]  /*0840*/  VIADD R0, R17, 0x1 ;  /* 0x0000000111007836 */ /* 0x000fe40000000000 */
[----:B------:R-:W-:Y:S01]  /*0850*/  VIADD R17, R2, 0x6c0 ;  /* 0x000006c002117836 */ /* 0x000fe20000000000 */
[----:B------:R-:W-:Y:S01]  /*0860*/  CS2R R18, SRZ ;  /* 0x0000000000127805 */ /* 0x000fe2000001ff00 */
[----:B------:R-:W-:Y:S02]  /*0870*/  IMAD R0, R16, R27, R0 ;  /* 0x0000001b10007224 */ /* 0x000fe400078e0200 */
[----:B------:R-:W-:Y:S01]  /*0880*/  IMAD.WIDE R24, R17, 0x4, R24 ;  /* 0x0000000411187825 */ /* 0x000fe200078e0218 */
[----:B------:R-:W-:-:S06]  /*0890*/  CS2R R16, SRZ ;  /* 0x0000000000107805 */ /* 0x000fcc000001ff00 */
[----:B------:R-:W5:Y:S01]  /*08a0*/  @!P4 LDG.E.128 R16, desc[UR4][R24.64] ;  /* 0x000000041810c981 */ /* 0x000f62000c1e1d00 */
[----:B------:R-:W-:-:S05]  /*08b0*/  IMAD.IADD R3, R0, 0x1, -R3 ;  /* 0x0000000100037824 */ /* 0x000fca00078e0a03 */
[----:B------:R-:W-:Y:S02]  /*08c0*/  I2FP.F32.S32 R3, R3 ;  /* 0x0000000300037245 */ /* 0x000fe40000201400 */
[----:B------:R-:W-:Y:S02]  /*08d0*/  SEL R23, R23, RZ, P2 ;  /* 0x000000ff17177207 */ /* 0x000fe40001000000 */
[----:B------:R-:W-:-:S03]  /*08e0*/  FSETP.GEU.AND P2, PT, |R3|, 1.175494350822287508e-38, PT ;  /* 0x008000000300780b */ /* 0x000fc60003f4e200 */
[----:B------:R-:W-:Y:S01]  /*08f0*/  FADD R20, R20, R23 ;  /* 0x0000001714147221 */ /* 0x000fe20000000000 */
[----:B--2---:R-:W-:Y:S02]  /*0900*/  SEL R0, R5, RZ, P0 ;  /* 0x000000ff05007207 */ /* 0x004fe40000000000 */
[----:B------:R-:W-:Y:S02]  /*0910*/  SEL R27, R4, RZ, P0 ;  /* 0x000000ff041b7207 */ /* 0x000fe40000000000 */
[----:B------:R-:W-:Y:S02]  /*0920*/  SEL R5, R6, RZ, P0 ;  /* 0x000000ff06057207 */ /* 0x000fe40000000000 */
[----:B------:R-:W-:Y:S02]  /*0930*/  SEL R7, R7, RZ, P0 ;  /* 0x000000ff07077207 */ /* 0x000fe40000000000 */
[----:B------:R-:W-:Y:S01]  /*0940*/  FSETP.GT.AND P0, PT, |R3|, 8.50705917302346158658e+37, PT ;  /* 0x7e8000000300780b */ /* 0x000fe20003f04200 */
[----:B------:R-:W-:Y:S01]  /*0950*/  FADD R21, R21, R0 ;  /* 0x0000000015157221 */ /* 0x000fe20000000000 */
[----:B------:R-:W-:Y:S01]  /*0960*/  FADD R23, R22, R5 ;  /* 0x0000000516177221 */ /* 0x000fe20000000000 */
[----:B---3--:R-:W-:Y:S01]  /*0970*/  SEL R8, R8, RZ, P3 ;  /* 0x000000ff08087207 */ /* 0x008fe20001800000 */
[----:B------:R-:W-:Y:S01]  /*0980*/  FADD R27, R26, R27 ;  /* 0x0000001b1a1b7221 */ /* 0x000fe20000000000 */
[----:B------:R-:W-:Y:S01]  /*0990*/  SEL R0, R9, RZ, P3 ;  /* 0x000000ff09007207 */ /* 0x000fe20001800000 */
[----:B------:R-:W-:Y:S01]  /*09a0*/  FADD R20, R20, R7 ;  /* 0x0000000714147221 */ /* 0x000fe20000000000 */
[----:B------:R-:W-:Y:S01]  /*09b0*/  SEL R10, R10, RZ, P3 ;  /* 0x000000ff0a0a7207 */ /* 0x000fe20001800000 */
[----:B------:R-:W1:Y:S01]  /*09c0*/  LDC.64 R4, c[0x0][0x218] ;  /* 0x00008600ff047b82 */ /* 0x000e620000000a00 */
[----:B------:R-:W-:-:S04]  /*09d0*/  SEL R11, R11, RZ, P3 ;  /* 0x000000ff0b0b7207 */ /* 0x000fc80001800000 */
[----:B------:R-:W-:Y:S01]  /*09e0*/  @P0 FMUL R3, R3, 0.25 ;  /* 0x3e80000003030820 */ /* 0x000fe20000400000 */
[----:B------:R-:W-:Y:S01]  /*09f0*/  FADD R27, R27, R8 ;  /* 0x000000081b1b7221 */ /* 0x000fe20000000000 */
[----:B------:R-:W-:Y:S01]  /*0a00*/  FADD R0, R21, R0 ;  /* 0x0000000015007221 */ /* 0x000fe20000000000 */
[----:B------:R-:W-:Y:S01]  /*0a10*/  FADD R23, R23, R10 ;  /* 0x0000000a17177221 */ /* 0x000fe20000000000 */
[----:B------:R-:W-:Y:S01]  /*0a20*/  @!P2 FMUL R3, R3, 16777216 ;  /* 0x4b8000000303a820 */ /* 0x000fe20000400000 */
[----:B------:R-:W-:-:S05]  /*0a30*/  FADD R20, R20, R11 ;  /* 0x0000000b14147221 */ /* 0x000fca0000000000 */
[----:B------:R-:W2:Y:S01]  /*0a40*/  MUFU.RCP R3, R3 ;  /* 0x0000000300037308 */ /* 0x000ea20000001000 */
[----:B----4-:R-:W-:Y:S02]  /*0a50*/  SEL R12, R12, RZ, P1 ;  /* 0x000000ff0c0c7207 */ /* 0x010fe40000800000 */
[----:B------:R-:W-:Y:S02]  /*0a60*/  SEL R13, R13, RZ, P1 ;  /* 0x000000ff0d0d7207 */ /* 0x000fe40000800000 */
[----:B------:R-:W-:Y:S02]  /*0a70*/  SEL R14, R14, RZ, P1 ;  /* 0x000000ff0e0e7207 */ /* 0x000fe40000800000 */
[----:B------:R-:W-:Y:S01]  /*0a80*/  SEL R15, R15, RZ, P1 ;  /* 0x000000ff0f0f7207 */ /* 0x000fe20000800000 */
[----:B------:R-:W-:Y:S01]  /*0a90*/  FADD R27, R27, R12 ;  /* 0x0000000c1b1b7221 */ /* 0x000fe20000000000 */
[----:B------:R-:W-:Y:S01]  /*0aa0*/  FADD R0, R0, R13 ;  /* 0x0000000d00007221 */ /* 0x000fe20000000000 */
[----:B------:R-:W-:-:S02]  /*0ab0*/  FADD R23, R23, R14 ;  /* 0x0000000e17177221 */ /* 0x000fc40000000000 */
[----:B------:R-:W-:Y:S01]  /*0ac0*/  FADD R20, R20, R15 ;  /* 0x0000000f14147221 */ /* 0x000fe20000000000 */
[----:B-1----:R-:W-:Y:S01]  /*0ad0*/  IMAD.WIDE R4, R2, 0x4, R4 ;  /* 0x0000000402047825 */ /* 0x002fe200078e0204 */
[----:B-----5:R-:W-:Y:S02]  /*0ae0*/  SEL R16, R16, RZ, !P4 ;  /* 0x000000ff10107207 */ /* 0x020fe40006000000 */
[----:B------:R-:W-:Y:S02]  /*0af0*/  SEL R17, R17, RZ, !P4 ;  /* 0x000000ff11117207 */ /* 0x000fe40006000000 */
[----:B------:R-:W-:Y:S02]  /*0b00*/  SEL R18, R18, RZ, !P4 ;  /* 0x000000ff12127207 */ /* 0x000fe40006000000 */
[----:B------:R-:W-:Y:S01]  /*0b10*/  SEL R19, R19, RZ, !P4 ;  /* 0x000000ff13137207 */ /* 0x000fe20006000000 */
[----:B------:R-:W-:Y:S01]  /*0b20*/  FADD R16, R27, R16 ;  /* 0x000000101b107221 */ /* 0x000fe20000000000 */
[----:B------:R-:W-:Y:S01]  /*0b30*/  FADD R17, R0, R17 ;  /* 0x0000001100117221 */ /* 0x000fe20000000000 */
[----:B------:R-:W-:-:S02]  /*0b40*/  FADD R18, R23, R18 ;  /* 0x0000001217127221 */ /* 0x000fc40000000000 */
[----:B------:R-:W-:Y:S01]  /*0b50*/  FADD R19, R20, R19 ;  /* 0x0000001314137221 */ /* 0x000fe20000000000 */
[----:B------:R-:W-:Y:S01]  /*0b60*/  @P0 FMUL R16, R16, 0.25 ;  /* 0x3e80000010100820 */ /* 0x000fe20000400000 */
[----:B------:R-:W-:Y:S01]  /*0b70*/  @P0 FMUL R17, R17, 0.25 ;  /* 0x3e80000011110820 */ /* 0x000fe20000400000 */
[----:B------:R-:W-:Y:S01]  /*0b80*/  @P0 FMUL R18, R18, 0.25 ;  /* 0x3e80000012120820 */ /* 0x000fe20000400000 */
[----:B------:R-:W-:Y:S01]  /*0b90*/  @P0 FMUL R19, R19, 0.25 ;  /* 0x3e80000013130820 */ /* 0x000fe20000400000 */
[----:B------:R-:W-:Y:S01]  /*0ba0*/  @!P2 FMUL R16, R16, 16777216 ;  /* 0x4b8000001010a820 */ /* 0x000fe20000400000 */
[----:B------:R-:W-:Y:S01]  /*0bb0*/  @!P2 FMUL R17, R17, 16777216 ;  /* 0x4b8000001111a820 */ /* 0x000fe20000400000 */
[----:B------:R-:W-:Y:S01]  /*0bc0*/  @!P2 FMUL R18, R18, 16777216 ;  /* 0x4b8000001212a820 */ /* 0x000fe20000400000 */
[----:B------:R-:W-:Y:S01]  /*0bd0*/  @!P2 FMUL R19, R19, 16777216 ;  /* 0x4b8000001313a820 */ /* 0x000fe20000400000 */
[C---:B--2---:R-:W-:Y:S01]  /*0be0*/  FMUL R16, R3.reuse, R16 ;  /* 0x0000001003107220 */ /* 0x044fe20000400000 */
[C---:B------:R-:W-:Y:S01]  /*0bf0*/  FMUL R17, R3.reuse, R17 ;  /* 0x0000001103117220 */ /* 0x040fe20000400000 */
[C---:B------:R-:W-:Y:S01]  /*0c00*/  FMUL R18, R3.reuse, R18 ;  /* 0x0000001203127220 */ /* 0x040fe20000400000 */
[----:B------:R-:W-:-:S05]  /*0c10*/  FMUL R19, R3, R19 ;  /* 0x0000001303137220 */ /* 0x000fca0000400000 */
[----:B------:R-:W-:Y:S01]  /*0c20*/  STG.E.128 desc[UR4][R4.64], R16 ;  /* 0x0000001004007986 */ /* 0x000fe2000c101d04 */
[----:B------:R-:W-:Y:S05]  /*0c30*/  EXIT ;  /* 0x000000000000794d */ /* 0x000fea0003800000 */
.L_x_0:
[----:B------:R-:W-:-:S00]  /*0c40*/  BRA `(.L_x_0) ;  /* 0xfffffffc00fc7947 */ /* 0x000fc0000383ffff */
[----:B------:R-:W-:-:S00]  /*0c50*/  NOP ;  /* 0x0000000000007918 */ /* 0x000fc00000000000 */
        /* <DEDUP_REMOVED lines=10> */
.L_x_1:


//--------------------- .nv.constant0.triton_poi_fused_avg_pool2d_28 --------------------------
	.section	.nv.constant0.triton_poi_fused_avg_pool2d_28,"a",@progbits
	.sectionflags	@""
	.align	4
.nv.constant0.triton_poi_fused_avg_pool2d_28:
	.zero		548
